	.headerflags	@"EF_CUDA_TEXMODE_UNIFIED EF_CUDA_64BIT_ADDRESS EF_CUDA_ACCELERATORS EF_CUDA_SM90 EF_CUDA_VIRTUAL_SM(EF_CUDA_SM90)"
	.elftype	@"ET_EXEC"


//--------------------- .nv.info                  --------------------------
	.section	.nv.info,"",@"SHT_CUDA_INFO"
	.align	4


	//----- nvinfo : EIATTR_REGCOUNT
	.align		4
        /*0000*/ 	.byte	0x04, 0x2f
        /*0002*/ 	.short	(.L_1 - .L_0)
	.align		4
.L_0:
        /*0004*/ 	.word	index@(triton_mm)
        /*0008*/ 	.word	0x00000070


	//----- nvinfo : EIATTR_MIN_STACK_SIZE
	.align		4
.L_1:
        /*000c*/ 	.byte	0x04, 0x12
        /*000e*/ 	.short	(.L_3 - .L_2)
	.align		4
.L_2:
        /*0010*/ 	.word	index@(triton_mm)
        /*0014*/ 	.word	0x00000000


	//----- nvinfo : EIATTR_FRAME_SIZE
	.align		4
.L_3:
        /*0018*/ 	.byte	0x04, 0x11
        /*001a*/ 	.short	(.L_5 - .L_4)
	.align		4
.L_4:
        /*001c*/ 	.word	index@(triton_mm)
        /*0020*/ 	.word	0x00000000


	//----- nvinfo : EIATTR_MIN_STACK_SIZE
	.align		4
.L_5:
        /*0024*/ 	.byte	0x04, 0x12
        /*0026*/ 	.short	(.L_7 - .L_6)
	.align		4
.L_6:
        /*0028*/ 	.word	index@(triton_mm)
        /*002c*/ 	.word	0x00000000
.L_7:


//--------------------- .nv.info.triton_mm        --------------------------
	.section	.nv.info.triton_mm,"",@"SHT_CUDA_INFO"
	.sectionflags	@""
	.align	4


	//----- nvinfo : EIATTR_CUDA_API_VERSION
	.align		4
        /*0000*/ 	.byte	0x04, 0x37
        /*0002*/ 	.short	(.L_9 - .L_8)
.L_8:
        /*0004*/ 	.word	0x0000007c


	//----- nvinfo : EIATTR_KPARAM_INFO
	.align		4
.L_9:
        /*0008*/ 	.byte	0x04, 0x17
        /*000a*/ 	.short	(.L_11 - .L_10)
.L_10:
        /*000c*/ 	.word	0x00000000
        /*0010*/ 	.short	0x0003
        /*0012*/ 	.short	0x0018
        /*0014*/ 	.byte	0x00, 0xf0, 0x11, 0x00


	//----- nvinfo : EIATTR_KPARAM_INFO
	.align		4
.L_11:
        /*0018*/ 	.byte	0x04, 0x17
        /*001a*/ 	.short	(.L_13 - .L_12)
.L_12:
        /*001c*/ 	.word	0x00000000
        /*0020*/ 	.short	0x0002
        /*0022*/ 	.short	0x0010
        /*0024*/ 	.byte	0x00, 0xf0, 0x21, 0x00


	//----- nvinfo : EIATTR_KPARAM_INFO
	.align		4
.L_13:
        /*0028*/ 	.byte	0x04, 0x17
        /*002a*/ 	.short	(.L_15 - .L_14)
.L_14:
        /*002c*/ 	.word	0x00000000
        /*0030*/ 	.short	0x0001
        /*0032*/ 	.short	0x0008
        /*0034*/ 	.byte	0x00, 0xf0, 0x21, 0x00


	//----- nvinfo : EIATTR_KPARAM_INFO
	.align		4
.L_15:
        /*0038*/ 	.byte	0x04, 0x17
        /*003a*/ 	.short	(.L_17 - .L_16)
.L_16:
        /*003c*/ 	.word	0x00000000
        /*0040*/ 	.short	0x0000
        /*0042*/ 	.short	0x0000
        /*0044*/ 	.byte	0x00, 0xf0, 0x21, 0x00


	//----- nvinfo : EIATTR_SPARSE_MMA_MASK
	.align		4
.L_17:
        /*0048*/ 	.byte	0x03, 0x50
        /*004a*/ 	.short	0x0000


	//----- nvinfo : EIATTR_MAXREG_COUNT
	.align		4
        /*004c*/ 	.byte	0x03, 0x1b
        /*004e*/ 	.short	0x00ff


	//----- nvinfo : EIATTR_COOP_GROUP_MASK_REGIDS
	.align		4
        /*0050*/ 	.byte	0x04, 0x29
        /*0052*/ 	.short	(.L_19 - .L_18)


	//   ....[0]....
.L_18:
        /*0054*/ 	.word	0xffffffff


	//----- nvinfo : EIATTR_COOP_GROUP_INSTR_OFFSETS
	.align		4
.L_19:
        /*0058*/ 	.byte	0x04, 0x28
        /*005a*/ 	.short	(.L_21 - .L_20)


	//   ....[0]....
.L_20:
        /*005c*/ 	.word	0x00000f70


	//----- nvinfo : EIATTR_EXIT_INSTR_OFFSETS
	.align		4
.L_21:
        /*0060*/ 	.byte	0x04, 0x1c
        /*0062*/ 	.short	(.L_23 - .L_22)


	//   ....[0]....
.L_22:
        /*0064*/ 	.word	0x00001b70


	//   ....[1]....
        /*0068*/ 	.word	0x00001bc0


	//----- nvinfo : EIATTR_MAX_THREADS
	.align		4
.L_23:
        /*006c*/ 	.byte	0x04, 0x05
        /*006e*/ 	.short	(.L_25 - .L_24)
.L_24:
        /*0070*/ 	.word	0x00000100
        /*0074*/ 	.word	0x00000001
        /*0078*/ 	.word	0x00000001


	//----- nvinfo : EIATTR_CBANK_PARAM_SIZE
	.align		4
.L_25:
        /*007c*/ 	.byte	0x03, 0x19
        /*007e*/ 	.short	0x001c


	//----- nvinfo : EIATTR_PARAM_CBANK
	.align		4
        /*0080*/ 	.byte	0x04, 0x0a
        /*0082*/ 	.short	(.L_27 - .L_26)
	.align		4
.L_26:
        /*0084*/ 	.word	index@(.nv.constant0.triton_mm)
        /*0088*/ 	.short	0x0210
        /*008a*/ 	.short	0x001c


	//----- nvinfo : EIATTR_SW_WAR
	.align		4
.L_27:
        /*008c*/ 	.byte	0x04, 0x36
        /*008e*/ 	.short	(.L_29 - .L_28)
.L_28:
        /*0090*/ 	.word	0x00000008
.L_29:


//--------------------- .nv.callgraph             --------------------------
	.section	.nv.callgraph,"",@"SHT_CUDA_CALLGRAPH"
	.align	4
	.sectionentsize	8
	.align		4
        /*0000*/ 	.word	0x00000000
	.align		4
        /*0004*/ 	.word	0xffffffff
	.align		4
        /*0008*/ 	.word	0x00000000
	.align		4
        /*000c*/ 	.word	0xfffffffe
	.align		4
        /*0010*/ 	.word	0x00000000
	.align		4
        /*0014*/ 	.word	0xfffffffd
	.align		4
        /*0018*/ 	.word	0x00000000
	.align		4
        /*001c*/ 	.word	0xfffffffc


//--------------------- .text.triton_mm           --------------------------
	.section	.text.triton_mm,"ax",@progbits
	.sectionflags	@"SHF_BARRIERS=1"
	.align	128
        .global         triton_mm
        .type           triton_mm,@function
        .size           triton_mm,(.L_x_2 - triton_mm)
        .other          triton_mm,@"STO_CUDA_ENTRY STV_DEFAULT"
triton_mm:
.text.triton_mm:
[----:B------:R-:W1:Y:S01]  /*0000*/  LDC R1, c[0x0][0x28] ;  /* 0x00000a00ff017b82 */ /* 0x000e620000000800 */
[----:B------:R-:W2:Y:S01]  /*0010*/  S2R R9, SR_CTAID.X ;  /* 0x0000000000097919 */ /* 0x000ea20000002500 */
[----:B------:R-:W-:-:S06]  /*0020*/  IMAD.MOV.U32 R5, RZ, RZ, -0x8 ;  /* 0xfffffff8ff057424 */ /* 0x000fcc00078e00ff */
[----:B------:R-:W3:Y:S01]  /*0030*/  LDC R21, c[0x0][0x228] ;  /* 0x00008a00ff157b82 */ /* 0x000ee20000000800 */
[----:B------:R-:W-:Y:S01]  /*0040*/  ULDC.64 UR6, c[0x0][0x210] ;  /* 0x0000840000067ab9 */ /* 0x000fe20000000a00 */
[----:B------:R-:W-:Y:S01]  /*0050*/  UMOV UR4, 0x400 ;  /* 0x0000040000047882 */ /* 0x000fe20000000000 */
[----:B------:R-:W-:Y:S01]  /*0060*/  ULDC.64 UR18, c[0x0][0x208] ;  /* 0x0000820000127ab9 */ /* 0x000fe20000000a00 */
[----:B------:R-:W-:Y:S02]  /*0070*/  CS2R R42, SRZ ;  /* 0x00000000002a7805 */ /* 0x000fe4000001ff00 */
[----:B------:R-:W-:Y:S02]  /*0080*/  CS2R R44, SRZ ;  /* 0x00000000002c7805 */ /* 0x000fe4000001ff00 */
[----:B------:R-:W-:Y:S02]  /*0090*/  CS2R R46, SRZ ;  /* 0x00000000002e7805 */ /* 0x000fe4000001ff00 */
[----:B------:R-:W-:Y:S01]  /*00a0*/  CS2R R48, SRZ ;  /* 0x0000000000307805 */ /* 0x000fe2000001ff00 */
[----:B------:R-:W4:Y:S01]  /*00b0*/  LDC.64 R32, c[0x0][0x218] ;  /* 0x00008600ff207b82 */ /* 0x000f220000000a00 */
[----:B------:R-:W-:-:S02]  /*00c0*/  CS2R R50, SRZ ;  /* 0x0000000000327805 */ /* 0x000fc4000001ff00 */
[----:B------:R-:W-:Y:S02]  /*00d0*/  CS2R R52, SRZ ;  /* 0x0000000000347805 */ /* 0x000fe4000001ff00 */
[----:B------:R-:W-:Y:S02]  /*00e0*/  CS2R R54, SRZ ;  /* 0x0000000000367805 */ /* 0x000fe4000001ff00 */
[----:B------:R-:W-:Y:S02]  /*00f0*/  CS2R R56, SRZ ;  /* 0x0000000000387805 */ /* 0x000fe4000001ff00 */
[----:B------:R-:W-:Y:S02]  /*0100*/  CS2R R58, SRZ ;  /* 0x00000000003a7805 */ /* 0x000fe4000001ff00 */
[----:B------:R-:W-:Y:S02]  /*0110*/  CS2R R60, SRZ ;  /* 0x00000000003c7805 */ /* 0x000fe4000001ff00 */
[----:B------:R-:W-:Y:S01]  /*0120*/  CS2R R62, SRZ ;  /* 0x00000000003e7805 */ /* 0x000fe2000001ff00 */
[----:B------:R-:W5:Y:S01]  /*0130*/  LDC.64 R24, c[0x0][0x210] ;  /* 0x00008400ff187b82 */ /* 0x000f620000000a00 */
[----:B------:R-:W-:-:S02]  /*0140*/  CS2R R64, SRZ ;  /* 0x0000000000407805 */ /* 0x000fc4000001ff00 */
[----:B------:R-:W-:Y:S02]  /*0150*/  CS2R R66, SRZ ;  /* 0x0000000000427805 */ /* 0x000fe4000001ff00 */
[----:B------:R-:W-:Y:S02]  /*0160*/  CS2R R68, SRZ ;  /* 0x0000000000447805 */ /* 0x000fe4000001ff00 */
[----:B------:R-:W-:Y:S02]  /*0170*/  CS2R R70, SRZ ;  /* 0x0000000000467805 */ /* 0x000fe4000001ff00 */
[----:B------:R-:W-:Y:S02]  /*0180*/  CS2R R72, SRZ ;  /* 0x0000000000487805 */ /* 0x000fe4000001ff00 */
[----:B------:R-:W-:Y:S02]  /*0190*/  CS2R R74, SRZ ;  /* 0x00000000004a7805 */ /* 0x000fe4000001ff00 */
[----:B------:R-:W-:Y:S01]  /*01a0*/  CS2R R76, SRZ ;  /* 0x00000000004c7805 */ /* 0x000fe2000001ff00 */
[----:B------:R-:W4:Y:S01]  /*01b0*/  S2UR UR14, SR_CgaCtaId ;  /* 0x00000000000e79c3 */ /* 0x000f220000008800 */
[----:B---3--:R-:W-:Y:S01]  /*01c0*/  IMAD R21, R21, 0xc00, RZ ;  /* 0x00000c0015157824 */ /* 0x008fe200078e02ff */
[----:B------:R-:W-:-:S02]  /*01d0*/  CS2R R78, SRZ ;  /* 0x00000000004e7805 */ /* 0x000fc4000001ff00 */
[----:B------:R-:W-:Y:S02]  /*01e0*/  CS2R R80, SRZ ;  /* 0x0000000000507805 */ /* 0x000fe4000001ff00 */
[----:B------:R-:W-:Y:S02]  /*01f0*/  CS2R R82, SRZ ;  /* 0x0000000000527805 */ /* 0x000fe4000001ff00 */
[----:B------:R-:W-:Y:S01]  /*0200*/  CS2R R84, SRZ ;  /* 0x0000000000547805 */ /* 0x000fe2000001ff00 */
[----:B--2---:R-:W-:Y:S01]  /*0210*/  IMAD.HI R0, R9, 0x2aaaaaab, RZ ;  /* 0x2aaaaaab09007827 */ /* 0x004fe200078e02ff */
[----:B------:R-:W-:Y:S01]  /*0220*/  CS2R R86, SRZ ;  /* 0x0000000000567805 */ /* 0x000fe2000001ff00 */
[----:B------:R-:W-:Y:S01]  /*0230*/  UMOV UR15, 0x3 ;  /* 0x00000003000f7882 */ /* 0x000fe20000000000 */
[----:B------:R-:W-:Y:S01]  /*0240*/  UMOV UR16, 0xffffffff ;  /* 0xffffffff00107882 */ /* 0x000fe20000000000 */
[----:B------:R-:W-:Y:S01]  /*0250*/  UMOV UR5, URZ ;  /* 0x0000003f00057c82 */ /* 0x000fe20008000000 */
[----:B------:R-:W-:-:S04]  /*0260*/  SHF.R.U32.HI R3, RZ, 0x1f, R0 ;  /* 0x0000001fff037819 */ /* 0x000fc80000011600 */
[----:B------:R-:W-:Y:S01]  /*0270*/  LEA.HI.SX32 R4, R0, R3, 0x1b ;  /* 0x0000000300047211 */ /* 0x000fe200078fdaff */
[----:B-1---5:R-:W-:-:S04]  /*0280*/  IMAD.WIDE R24, R21, 0x2, R24 ;  /* 0x0000000215187825 */ /* 0x022fc800078e0218 */
[C---:B------:R-:W-:Y:S02]  /*0290*/  IMAD R0, R4.reuse, R5, 0x20 ;  /* 0x0000002004007424 */ /* 0x040fe400078e0205 */
[----:B------:R-:W-:Y:S01]  /*02a0*/  IMAD R6, R4, -0xc0, R9 ;  /* 0xffffff4004067824 */ /* 0x000fe200078e0209 */
[----:B----4-:R-:W-:Y:S02]  /*02b0*/  UPRMT UR14, UR14, 0x654, UR4 ;  /* 0x000006540e0e7896 */ /* 0x010fe40008000004 */
[----:B------:R-:W-:Y:S02]  /*02c0*/  VIMNMX R5, R0, 0x8, PT ;  /* 0x0000000800057848 */ /* 0x000fe40003fe0100 */
[----:B------:R-:W-:Y:S01]  /*02d0*/  IABS R10, R6 ;  /* 0x00000006000a7213 */ /* 0x000fe20000000000 */
[----:B------:R-:W-:Y:S01]  /*02e0*/  UMOV UR4, URZ ;  /* 0x0000003f00047c82 */ /* 0x000fe20008000000 */
[-C--:B------:R-:W-:Y:S02]  /*02f0*/  IABS R8, R5.reuse ;  /* 0x0000000500087213 */ /* 0x080fe40000000000 */
[----:B------:R-:W-:-:S02]  /*0300*/  IABS R11, R5 ;  /* 0x00000005000b7213 */ /* 0x000fc40000000000 */
[----:B------:R-:W1:Y:S01]  /*0310*/  I2F.RP R0, R8 ;  /* 0x0000000800007306 */ /* 0x000e620000209400 */
[-C--:B------:R-:W-:Y:S02]  /*0320*/  LOP3.LUT R6, R6, R5.reuse, RZ, 0x3c, !PT ;  /* 0x0000000506067212 */ /* 0x080fe400078e3cff */
[----:B------:R-:W-:Y:S02]  /*0330*/  IMAD.MOV R11, RZ, RZ, -R11 ;  /* 0x000000ffff0b7224 */ /* 0x000fe400078e0a0b */
[----:B------:R-:W-:Y:S02]  /*0340*/  ISETP.GE.AND P3, PT, R6, RZ, PT ;  /* 0x000000ff0600720c */ /* 0x000fe40003f66270 */
[----:B------:R-:W-:Y:S01]  /*0350*/  LOP3.LUT R6, RZ, R5, RZ, 0x33, !PT ;  /* 0x00000005ff067212 */ /* 0x000fe200078e33ff */
[----:B-1----:R-:W1:Y:S02]  /*0360*/  MUFU.RCP R0, R0 ;  /* 0x0000000000007308 */ /* 0x002e640000001000 */
[----:B-1----:R-:W-:-:S02]  /*0370*/  VIADD R2, R0, 0xffffffe ;  /* 0x0ffffffe00027836 */ /* 0x002fc40000000000 */
[----:B------:R-:W1:Y:S04]  /*0380*/  S2R R0, SR_TID.X ;  /* 0x0000000000007919 */ /* 0x000e680000002100 */
[----:B------:R2:W3:Y:S02]  /*0390*/  F2I.FTZ.U32.TRUNC.NTZ R3, R2 ;  /* 0x0000000200037305 */ /* 0x0004e4000021f000 */
[----:B--2---:R-:W-:Y:S02]  /*03a0*/  IMAD.MOV.U32 R2, RZ, RZ, RZ ;  /* 0x000000ffff027224 */ /* 0x004fe400078e00ff */
[----:B---3--:R-:W-:-:S04]  /*03b0*/  IMAD.MOV R7, RZ, RZ, -R3 ;  /* 0x000000ffff077224 */ /* 0x008fc800078e0a03 */
[----:B------:R-:W-:-:S04]  /*03c0*/  IMAD R7, R7, R8, RZ ;  /* 0x0000000807077224 */ /* 0x000fc800078e02ff */
[----:B------:R-:W-:-:S06]  /*03d0*/  IMAD.HI.U32 R3, R3, R7, R2 ;  /* 0x0000000703037227 */ /* 0x000fcc00078e0002 */
[----:B------:R-:W-:Y:S01]  /*03e0*/  IMAD.HI.U32 R2, R3, R10, RZ ;  /* 0x0000000a03027227 */ /* 0x000fe200078e00ff */
[----:B-1----:R-:W-:-:S03]  /*03f0*/  SHF.R.U32.HI R96, RZ, 0x5, R0 ;  /* 0x00000005ff607819 */ /* 0x002fc60000011600 */
[----:B------:R-:W-:Y:S01]  /*0400*/  IMAD R7, R2, R11, R10 ;  /* 0x0000000b02077224 */ /* 0x000fe200078e020a */
[----:B------:R-:W-:Y:S02]  /*0410*/  IABS R10, R9 ;  /* 0x00000009000a7213 */ /* 0x000fe40000000000 */
[----:B------:R-:W-:Y:S02]  /*0420*/  LOP3.LUT R109, R96, 0x7fffffc, RZ, 0xc0, !PT ;  /* 0x07fffffc606d7812 */ /* 0x000fe400078ec0ff */
[----:B------:R-:W-:Y:S01]  /*0430*/  ISETP.GT.U32.AND P2, PT, R8, R7, PT ;  /* 0x000000070800720c */ /* 0x000fe20003f44070 */
[----:B------:R-:W-:-:S04]  /*0440*/  IMAD.HI.U32 R3, R3, R10, RZ ;  /* 0x0000000a03037227 */ /* 0x000fc800078e00ff */
[----:B------:R-:W-:-:S05]  /*0450*/  IMAD R3, R3, R11, R10 ;  /* 0x0000000b03037224 */ /* 0x000fca00078e020a */
[----:B------:R-:W-:-:S03]  /*0460*/  ISETP.GT.U32.AND P1, PT, R8, R3, PT ;  /* 0x000000030800720c */ /* 0x000fc60003f24070 */
[----:B------:R-:W-:Y:S02]  /*0470*/  @!P2 IMAD.IADD R7, R7, 0x1, -R8 ;  /* 0x000000010707a824 */ /* 0x000fe400078e0a08 */
[----:B------:R-:W-:Y:S01]  /*0480*/  @!P2 VIADD R2, R2, 0x1 ;  /* 0x000000010202a836 */ /* 0x000fe20000000000 */
[----:B------:R-:W-:Y:S02]  /*0490*/  ISETP.GE.AND P2, PT, R9, RZ, PT ;  /* 0x000000ff0900720c */ /* 0x000fe40003f46270 */
[----:B------:R-:W-:-:S05]  /*04a0*/  ISETP.GE.U32.AND P0, PT, R7, R8, PT ;  /* 0x000000080700720c */ /* 0x000fca0003f06070 */
[----:B------:R-:W-:-:S05]  /*04b0*/  @!P1 IMAD.IADD R3, R3, 0x1, -R8 ;  /* 0x0000000103039824 */ /* 0x000fca00078e0a08 */
[----:B------:R-:W-:-:S03]  /*04c0*/  ISETP.GT.U32.AND P1, PT, R8, R3, PT ;  /* 0x000000030800720c */ /* 0x000fc60003f24070 */
[----:B------:R-:W-:Y:S01]  /*04d0*/  @P0 VIADD R2, R2, 0x1 ;  /* 0x0000000102020836 */ /* 0x000fe20000000000 */
[----:B------:R-:W-:Y:S02]  /*04e0*/  ISETP.NE.AND P0, PT, R5, RZ, PT ;  /* 0x000000ff0500720c */ /* 0x000fe40003f05270 */
[----:B------:R-:W-:Y:S01]  /*04f0*/  SHF.R.U32.HI R5, RZ, 0x3, R0 ;  /* 0x00000003ff057819 */ /* 0x000fe20000011600 */
[----:B------:R-:W-:-:S03]  /*0500*/  @!P3 IMAD.MOV R2, RZ, RZ, -R2 ;  /* 0x000000ffff02b224 */ /* 0x000fc600078e0a02 */
[----:B------:R-:W-:Y:S02]  /*0510*/  SGXT.U32 R5, R5, 0x5 ;  /* 0x000000050505781a */ /* 0x000fe40000000000 */
[----:B------:R-:W-:Y:S01]  /*0520*/  SEL R2, R6, R2, !P0 ;  /* 0x0000000206027207 */ /* 0x000fe20004000000 */
[----:B------:R-:W-:-:S04]  /*0530*/  @!P1 IMAD.IADD R3, R3, 0x1, -R8 ;  /* 0x0000000103039824 */ /* 0x000fc800078e0a08 */
[----:B------:R-:W-:Y:S02]  /*0540*/  IMAD.SHL.U32 R2, R2, 0x80, RZ ;  /* 0x0000008002027824 */ /* 0x000fe400078e00ff */
[----:B------:R-:W-:-:S03]  /*0550*/  @!P2 IMAD.MOV R3, RZ, RZ, -R3 ;  /* 0x000000ffff03a224 */ /* 0x000fc600078e0a03 */
[----:B------:R-:W-:Y:S02]  /*0560*/  LOP3.LUT R7, R2, R5, RZ, 0xfc, !PT ;  /* 0x0000000502077212 */ /* 0x000fe400078efcff */
[----:B------:R-:W-:Y:S02]  /*0570*/  LOP3.LUT R9, R2, 0x40, R5, 0xfe, !PT ;  /* 0x0000004002097812 */ /* 0x000fe400078efe05 */
[----:B------:R-:W-:Y:S01]  /*0580*/  LOP3.LUT R8, R2, 0x20, R5, 0xfe, !PT ;  /* 0x0000002002087812 */ /* 0x000fe200078efe05 */
[----:B------:R-:W-:Y:S01]  /*0590*/  IMAD.HI R11, R7, 0x2aaaaaab, RZ ;  /* 0x2aaaaaab070b7827 */ /* 0x000fe200078e02ff */
[----:B------:R-:W-:Y:S02]  /*05a0*/  LOP3.LUT R10, R2, 0x60, R5, 0xfe, !PT ;  /* 0x00000060020a7812 */ /* 0x000fe400078efe05 */
[----:B------:R-:W-:Y:S01]  /*05b0*/  SEL R3, R6, R3, !P0 ;  /* 0x0000000306037207 */ /* 0x000fe20004000000 */
[----:B------:R-:W-:Y:S01]  /*05c0*/  IMAD.HI R14, R9, 0x2aaaaaab, RZ ;  /* 0x2aaaaaab090e7827 */ /* 0x000fe200078e02ff */
[----:B------:R-:W-:-:S03]  /*05d0*/  SHF.R.U32.HI R12, RZ, 0x1f, R11 ;  /* 0x0000001fff0c7819 */ /* 0x000fc6000001160b */
[----:B------:R-:W-:Y:S01]  /*05e0*/  IMAD.HI R13, R8, 0x2aaaaaab, RZ ;  /* 0x2aaaaaab080d7827 */ /* 0x000fe200078e02ff */
[----:B------:R-:W-:Y:S02]  /*05f0*/  LEA.HI R12, R11, R12, RZ, 0x17 ;  /* 0x0000000c0b0c7211 */ /* 0x000fe400078fb8ff */
[----:B------:R-:W-:Y:S01]  /*0600*/  SHF.R.U32.HI R11, RZ, 0x1f, R14 ;  /* 0x0000001fff0b7819 */ /* 0x000fe2000001160e */
[----:B------:R-:W-:Y:S01]  /*0610*/  IMAD.HI R15, R10, 0x2aaaaaab, RZ ;  /* 0x2aaaaaab0a0f7827 */ /* 0x000fe200078e02ff */
[----:B------:R-:W-:Y:S02]  /*0620*/  SHF.R.U32.HI R6, RZ, 0x1f, R13 ;  /* 0x0000001fff067819 */ /* 0x000fe4000001160d */
[----:B------:R-:W-:Y:S01]  /*0630*/  LEA.HI R14, R14, R11, RZ, 0x17 ;  /* 0x0000000b0e0e7211 */ /* 0x000fe200078fb8ff */
[----:B------:R-:W-:Y:S01]  /*0640*/  IMAD R4, R4, 0x8, R3 ;  /* 0x0000000804047824 */ /* 0x000fe200078e0203 */
[----:B------:R-:W-:Y:S01]  /*0650*/  SHF.R.U32.HI R16, RZ, 0x1f, R15 ;  /* 0x0000001fff107819 */ /* 0x000fe2000001160f */
[----:B------:R-:W-:Y:S01]  /*0660*/  IMAD.SHL.U32 R3, R0, 0x8, RZ ;  /* 0x0000000800037824 */ /* 0x000fe200078e00ff */
[----:B------:R-:W-:Y:S01]  /*0670*/  LEA.HI R13, R13, R6, RZ, 0x17 ;  /* 0x000000060d0d7211 */ /* 0x000fe200078fb8ff */
[----:B------:R-:W-:Y:S01]  /*0680*/  IMAD R26, R14, -0xc00, R9 ;  /* 0xfffff4000e1a7824 */ /* 0x000fe200078e0209 */
[----:B------:R-:W-:Y:S01]  /*0690*/  SHF.R.S32.HI R14, RZ, 0x18, R4 ;  /* 0x00000018ff0e7819 */ /* 0x000fe20000011404 */
[----:B------:R-:W-:Y:S01]  /*06a0*/  IMAD.SHL.U32 R4, R4, 0x80, RZ ;  /* 0x0000008004047824 */ /* 0x000fe200078e00ff */
[----:B------:R-:W-:Y:S01]  /*06b0*/  LEA.HI R15, R15, R16, RZ, 0x17 ;  /* 0x000000100f0f7211 */ /* 0x000fe200078fb8ff */
[----:B------:R-:W-:Y:S01]  /*06c0*/  IMAD R20, R12, -0xc00, R7 ;  /* 0xfffff4000c147824 */ /* 0x000fe200078e0207 */
[----:B------:R-:W-:Y:S01]  /*06d0*/  SGXT R14, R14, 0x1 ;  /* 0x000000010e0e781a */ /* 0x000fe20000000200 */
[----:B------:R-:W-:Y:S01]  /*06e0*/  IMAD R22, R13, -0xc00, R8 ;  /* 0xfffff4000d167824 */ /* 0x000fe200078e0208 */
[----:B------:R-:W-:Y:S01]  /*06f0*/  LOP3.LUT R7, R4, 0x20, R5, 0xfe, !PT ;  /* 0x0000002004077812 */ /* 0x000fe200078efe05 */
[----:B------:R-:W-:Y:S01]  /*0700*/  IMAD R28, R15, -0xc00, R10 ;  /* 0xfffff4000f1c7824 */ /* 0x000fe200078e020a */
[----:B------:R-:W-:-:S02]  /*0710*/  LOP3.LUT R11, R3, 0x38, R0, 0x48, !PT ;  /* 0x00000038030b7812 */ /* 0x000fc400078e4800 */
[C---:B------:R-:W-:Y:S02]  /*0720*/  LOP3.LUT R8, R5.reuse, 0x20, RZ, 0xfc, !PT ;  /* 0x0000002005087812 */ /* 0x040fe400078efcff */
[C---:B------:R-:W-:Y:S02]  /*0730*/  LOP3.LUT R9, R5.reuse, 0x40, RZ, 0xfc, !PT ;  /* 0x0000004005097812 */ /* 0x040fe400078efcff */
[----:B------:R-:W-:Y:S01]  /*0740*/  LOP3.LUT R10, R5, 0x60, RZ, 0xfc, !PT ;  /* 0x00000060050a7812 */ /* 0x000fe200078efcff */
[--C-:B------:R-:W-:Y:S01]  /*0750*/  IMAD R8, R8, 0x40, R11.reuse ;  /* 0x0000004008087824 */ /* 0x100fe200078e020b */
[----:B------:R-:W-:Y:S01]  /*0760*/  LOP3.LUT R12, R4, 0x40, R5, 0xfe, !PT ;  /* 0x00000040040c7812 */ /* 0x000fe200078efe05 */
[--C-:B------:R-:W-:Y:S01]  /*0770*/  IMAD R9, R9, 0x40, R11.reuse ;  /* 0x0000004009097824 */ /* 0x100fe200078e020b */
[----:B------:R-:W-:Y:S01]  /*0780*/  LEA.HI R16, R14, R7, RZ, 0xc ;  /* 0x000000070e107211 */ /* 0x000fe200078f60ff */
[--C-:B------:R-:W-:Y:S01]  /*0790*/  IMAD R10, R10, 0x40, R11.reuse ;  /* 0x000000400a0a7824 */ /* 0x100fe200078e020b */
[----:B------:R-:W-:Y:S01]  /*07a0*/  LOP3.LUT R13, R4, 0x60, R5, 0xfe, !PT ;  /* 0x00000060040d7812 */ /* 0x000fe200078efe05 */
[----:B------:R-:W-:Y:S01]  /*07b0*/  IMAD R11, R5, 0x40, R11 ;  /* 0x00000040050b7824 */ /* 0x000fe200078e020b */
[----:B------:R-:W-:-:S02]  /*07c0*/  LOP3.LUT R6, R4, R5, RZ, 0xfc, !PT ;  /* 0x0000000504067212 */ /* 0x000fc400078efcff */
[----:B------:R-:W-:Y:S02]  /*07d0*/  LEA.HI R5, R14, R12, RZ, 0xc ;  /* 0x0000000c0e057211 */ /* 0x000fe400078f60ff */
[----:B------:R-:W-:Y:S02]  /*07e0*/  LOP3.LUT R16, R16, 0x3ff000, RZ, 0xc0, !PT ;  /* 0x003ff00010107812 */ /* 0x000fe400078ec0ff */
[C---:B------:R-:W-:Y:S02]  /*07f0*/  LEA.HI R17, R14.reuse, R13, RZ, 0xc ;  /* 0x0000000d0e117211 */ /* 0x040fe400078f60ff */
[----:B------:R-:W-:Y:S01]  /*0800*/  LEA.HI R15, R14, R6, RZ, 0xc ;  /* 0x000000060e0f7211 */ /* 0x000fe200078f60ff */
[----:B------:R-:W-:Y:S01]  /*0810*/  IMAD.IADD R14, R7, 0x1, -R16 ;  /* 0x00000001070e7824 */ /* 0x000fe200078e0a10 */
[----:B------:R-:W-:Y:S02]  /*0820*/  LOP3.LUT R5, R5, 0x3ff000, RZ, 0xc0, !PT ;  /* 0x003ff00005057812 */ /* 0x000fe400078ec0ff */
[----:B------:R-:W-:-:S02]  /*0830*/  LOP3.LUT R16, R17, 0x3ff000, RZ, 0xc0, !PT ;  /* 0x003ff00011107812 */ /* 0x000fc400078ec0ff */
[----:B------:R-:W-:Y:S01]  /*0840*/  LOP3.LUT R15, R15, 0x3ff000, RZ, 0xc0, !PT ;  /* 0x003ff0000f0f7812 */ /* 0x000fe200078ec0ff */
[----:B------:R-:W-:Y:S01]  /*0850*/  IMAD.IADD R12, R12, 0x1, -R5 ;  /* 0x000000010c0c7824 */ /* 0x000fe200078e0a05 */
[----:B------:R-:W-:Y:S01]  /*0860*/  LOP3.LUT R5, R3, 0x38, RZ, 0xc0, !PT ;  /* 0x0000003803057812 */ /* 0x000fe200078ec0ff */
[----:B------:R-:W-:Y:S01]  /*0870*/  IMAD.IADD R18, R13, 0x1, -R16 ;  /* 0x000000010d127824 */ /* 0x000fe200078e0a10 */
[----:B------:R-:W-:Y:S01]  /*0880*/  LEA R41, R10, UR14, 0x1 ;  /* 0x0000000e0a297c11 */ /* 0x000fe2000f8e08ff */
[----:B------:R-:W-:-:S04]  /*0890*/  IMAD.WIDE R16, R21, 0x2, RZ ;  /* 0x0000000215107825 */ /* 0x000fc800078e02ff */
[--C-:B------:R-:W-:Y:S02]  /*08a0*/  IMAD R39, R18, 0xc00, R5.reuse ;  /* 0x00000c0012277824 */ /* 0x100fe400078e0205 */
[--C-:B------:R-:W-:Y:S02]  /*08b0*/  IMAD R35, R14, 0xc00, R5.reuse ;  /* 0x00000c000e237824 */ /* 0x100fe400078e0205 */
[----:B------:R-:W-:Y:S02]  /*08c0*/  IMAD R37, R12, 0xc00, R5 ;  /* 0x00000c000c257824 */ /* 0x000fe400078e0205 */
[----:B------:R-:W-:Y:S02]  /*08d0*/  IMAD.IADD R6, R6, 0x1, -R15 ;  /* 0x0000000106067824 */ /* 0x000fe400078e0a0f */
[----:B------:R-:W-:-:S04]  /*08e0*/  IMAD.WIDE R12, R39, 0x2, R16 ;  /* 0x00000002270c7825 */ /* 0x000fc800078e0210 */
[----:B------:R-:W-:Y:S01]  /*08f0*/  IMAD.WIDE R18, R35, 0x2, R16 ;  /* 0x0000000223127825 */ /* 0x000fe200078e0210 */
[----:B------:R-:W-:-:S03]  /*0900*/  IADD3 R7, P0, R12, UR6, RZ ;  /* 0x000000060c077c10 */ /* 0x000fc6000ff1e0ff */
[--C-:B------:R-:W-:Y:S01]  /*0910*/  IMAD R23, R6, 0xc00, R5.reuse ;  /* 0x00000c0006177824 */ /* 0x100fe200078e0205 */
[----:B------:R-:W-:Y:S01]  /*0920*/  IADD3 R12, P4, R18, UR6, RZ ;  /* 0x00000006120c7c10 */ /* 0x000fe2000ff9e0ff */
[--C-:B------:R-:W-:Y:S01]  /*0930*/  IMAD R27, R20, 0xc00, R5.reuse ;  /* 0x00000c00141b7824 */ /* 0x100fe200078e0205 */
[----:B------:R-:W-:Y:S01]  /*0940*/  IADD3 R7, P1, R7, 0x200, RZ ;  /* 0x0000020007077810 */ /* 0x000fe20007f3e0ff */
[--C-:B------:R-:W-:Y:S02]  /*0950*/  IMAD R29, R22, 0xc00, R5.reuse ;  /* 0x00000c00161d7824 */ /* 0x100fe400078e0205 */
[--C-:B------:R-:W-:Y:S02]  /*0960*/  IMAD R31, R26, 0xc00, R5.reuse ;  /* 0x00000c001a1f7824 */ /* 0x100fe400078e0205 */
[----:B------:R-:W-:Y:S02]  /*0970*/  IMAD R5, R28, 0xc00, R5 ;  /* 0x00000c001c057824 */ /* 0x000fe400078e0205 */
[----:B------:R-:W-:-:S04]  /*0980*/  IMAD.WIDE R26, R27, 0x2, R32 ;  /* 0x000000021b1a7825 */ /* 0x000fc800078e0220 */
[----:B------:R-:W-:-:S04]  /*0990*/  IMAD.WIDE R14, R37, 0x2, R16 ;  /* 0x00000002250e7825 */ /* 0x000fc800078e0210 */
[----:B------:R-:W-:Y:S01]  /*09a0*/  IMAD.WIDE R28, R29, 0x2, R32 ;  /* 0x000000021d1c7825 */ /* 0x000fe200078e0220 */
[----:B------:R-:W-:-:S03]  /*09b0*/  IADD3 R6, P2, R14, UR6, RZ ;  /* 0x000000060e067c10 */ /* 0x000fc6000ff5e0ff */
[----:B------:R-:W-:Y:S01]  /*09c0*/  IMAD.WIDE R30, R31, 0x2, R32 ;  /* 0x000000021f1e7825 */ /* 0x000fe200078e0220 */
[----:B------:R-:W-:-:S03]  /*09d0*/  IADD3 R6, P3, R6, 0x200, RZ ;  /* 0x0000020006067810 */ /* 0x000fc60007f7e0ff */
[----:B------:R-:W-:Y:S01]  /*09e0*/  IMAD.WIDE R32, R5, 0x2, R32 ;  /* 0x0000000205207825 */ /* 0x000fe200078e0220 */
[----:B------:R-:W-:Y:S02]  /*09f0*/  IADD3 R5, P5, R12, 0x200, RZ ;  /* 0x000002000c057810 */ /* 0x000fe40007fbe0ff */
[----:B------:R-:W-:Y:S01]  /*0a00*/  IADD3.X R12, RZ, UR7, R13, P1, P0 ;  /* 0x00000007ff0c7c10 */ /* 0x000fe20008fe040d */
[C---:B------:R-:W-:Y:S01]  /*0a10*/  IMAD.WIDE R16, R23.reuse, 0x2, R16 ;  /* 0x0000000217107825 */ /* 0x040fe200078e0210 */
[----:B------:R-:W-:Y:S02]  /*0a20*/  IADD3.X R14, RZ, UR7, R19, P5, P4 ;  /* 0x00000007ff0e7c10 */ /* 0x000fe4000afe8413 */
[----:B------:R-:W-:Y:S01]  /*0a30*/  IADD3.X R13, RZ, UR7, R15, P3, P2 ;  /* 0x00000007ff0d7c10 */ /* 0x000fe20009fe440f */
[--C-:B------:R-:W-:Y:S01]  /*0a40*/  IMAD.WIDE R18, R23, 0x2, R24.reuse ;  /* 0x0000000217127825 */ /* 0x100fe200078e0218 */
[----:B------:R-:W-:Y:S02]  /*0a50*/  IADD3 R15, P0, R16, UR6, RZ ;  /* 0x00000006100f7c10 */ /* 0x000fe4000ff1e0ff */
[----:B------:R-:W-:Y:S01]  /*0a60*/  IADD3 R106, P2, R28, 0x200, RZ ;  /* 0x000002001c6a7810 */ /* 0x000fe20007f5e0ff */
[----:B------:R-:W-:Y:S01]  /*0a70*/  IMAD.WIDE R20, R35, 0x2, R24 ;  /* 0x0000000223147825 */ /* 0x000fe200078e0218 */
[----:B------:R-:W-:-:S02]  /*0a80*/  LEA R35, R11, UR14, 0x1 ;  /* 0x0000000e0b237c11 */ /* 0x000fc4000f8e08ff */
[----:B------:R-:W-:Y:S01]  /*0a90*/  IADD3 R15, P1, R15, 0x200, RZ ;  /* 0x000002000f0f7810 */ /* 0x000fe20007f3e0ff */
[----:B------:R-:W-:Y:S01]  /*0aa0*/  IMAD.WIDE R22, R37, 0x2, R24 ;  /* 0x0000000225167825 */ /* 0x000fe200078e0218 */
[----:B------:R-:W-:Y:S01]  /*0ab0*/  LEA R37, R8, UR14, 0x1 ;  /* 0x0000000e08257c11 */ /* 0x000fe2000f8e08ff */
[----:B------:R-:W-:Y:S01]  /*0ac0*/  @!PT LDS RZ, [RZ] ;  /* 0x00000000fffff984 */ /* 0x000fe20000000800 */
[----:B------:R-:W-:Y:S01]  /*0ad0*/  @!PT LDS RZ, [RZ] ;  /* 0x00000000fffff984 */ /* 0x000fe20000000800 */
[----:B------:R-:W-:Y:S01]  /*0ae0*/  @!PT LDS RZ, [RZ] ;  /* 0x00000000fffff984 */ /* 0x000fe20000000800 */
[----:B------:R-:W-:Y:S01]  /*0af0*/  LDGSTS.E.BYPASS.128 [R35], desc[UR18][R18.64] ;  /* 0x0000000012237fae */ /* 0x000fe2000b901c52 */
[----:B------:R-:W-:Y:S01]  /*0b00*/  IADD3.X R16, RZ, UR7, R17, P1, P0 ;  /* 0x00000007ff107c10 */ /* 0x000fe20008fe0411 */
[----:B------:R-:W-:Y:S01]  /*0b10*/  IMAD.WIDE R24, R39, 0x2, R24 ;  /* 0x0000000227187825 */ /* 0x000fe200078e0218 */
[----:B------:R-:W-:Y:S01]  /*0b20*/  LEA R39, R9, UR14, 0x1 ;  /* 0x0000000e09277c11 */ /* 0x000fe2000f8e08ff */
[----:B------:R-:W-:Y:S01]  /*0b30*/  LDGSTS.E.BYPASS.128 [R37], desc[UR18][R20.64] ;  /* 0x0000000014257fae */ /* 0x000fe2000b901c52 */
[----:B------:R-:W-:Y:S01]  /*0b40*/  IADD3 R17, P0, R26, 0x200, RZ ;  /* 0x000002001a117810 */ /* 0x000fe20007f1e0ff */
[----:B------:R-:W-:Y:S01]  /*0b50*/  IMAD.X R107, RZ, RZ, R29, P2 ;  /* 0x000000ffff6b7224 */ /* 0x000fe200010e061d */
[----:B------:R-:W-:Y:S01]  /*0b60*/  IADD3 R102, P1, R30, 0x200, RZ ;  /* 0x000002001e667810 */ /* 0x000fe20007f3e0ff */
[----:B------:R-:W-:Y:S02]  /*0b70*/  LDGSTS.E.BYPASS.128 [R39], desc[UR18][R22.64] ;  /* 0x0000000016277fae */ /* 0x000fe4000b901c52 */
[----:B------:R-:W-:Y:S01]  /*0b80*/  IMAD.X R108, RZ, RZ, R27, P0 ;  /* 0x000000ffff6c7224 */ /* 0x000fe200000e061b */
[----:B------:R-:W-:Y:S01]  /*0b90*/  IADD3 R98, P0, R32, 0x200, RZ ;  /* 0x0000020020627810 */ /* 0x000fe20007f1e0ff */
[----:B------:R-:W-:Y:S01]  /*0ba0*/  LDGSTS.E.BYPASS.128 [R41], desc[UR18][R24.64] ;  /* 0x0000000018297fae */ /* 0x000fe2000b901c52 */
[----:B------:R-:W-:-:S03]  /*0bb0*/  IMAD.X R104, RZ, RZ, R31, P1 ;  /* 0x000000ffff687224 */ /* 0x000fc600008e061f */
[----:B------:R-:W0:Y:S01]  /*0bc0*/  LDGDEPBAR ;  /* 0x00000000000079af */ /* 0x000e220000000000 */
[----:B------:R-:W-:-:S03]  /*0bd0*/  IMAD.X R100, RZ, RZ, R33, P0 ;  /* 0x000000ffff647224 */ /* 0x000fc600000e0621 */
[----:B------:R-:W-:Y:S04]  /*0be0*/  LDGSTS.E.BYPASS.128 [R35+0x14000], desc[UR18][R26.64] ;  /* 0x140000001a237fae */ /* 0x000fe8000b901c52 */
[----:B------:R-:W-:Y:S04]  /*0bf0*/  LDGSTS.E.BYPASS.128 [R37+0x14000], desc[UR18][R28.64] ;  /* 0x140000001c257fae */ /* 0x000fe8000b901c52 */
[----:B------:R-:W-:Y:S04]  /*0c00*/  LDGSTS.E.BYPASS.128 [R39+0x14000], desc[UR18][R30.64] ;  /* 0x140000001e277fae */ /* 0x000fe8000b901c52 */
[----:B------:R-:W-:Y:S04]  /*0c10*/  LDGSTS.E.BYPASS.128 [R41+0x14000], desc[UR18][R32.64] ;  /* 0x1400000020297fae */ /* 0x000fe8000b901c52 */
[----:B------:R-:W0:Y:S01]  /*0c20*/  LDGDEPBAR ;  /* 0x00000000000079af */ /* 0x000e220000000000 */
[----:B------:R-:W-:Y:S06]  /*0c30*/  BAR.SYNC.DEFER_BLOCKING 0x0 ;  /* 0x0000000000007b1d */ /* 0x000fec0000010000 */
[----:B------:R-:W-:Y:S01]  /*0c40*/  @!PT LDS RZ, [RZ] ;  /* 0x00000000fffff984 */ /* 0x000fe20000000800 */
[----:B------:R-:W-:Y:S01]  /*0c50*/  @!PT LDS RZ, [RZ] ;  /* 0x00000000fffff984 */ /* 0x000fe20000000800 */
[----:B------:R-:W-:Y:S01]  /*0c60*/  @!PT LDS RZ, [RZ] ;  /* 0x00000000fffff984 */ /* 0x000fe20000000800 */
[----:B------:R-:W-:Y:S04]  /*0c70*/  LDGSTS.E.BYPASS.128 [R35+0x4000], desc[UR18][R18.64+0x80] ;  /* 0x0400008012237fae */ /* 0x000fe8000b901c52 */
[----:B------:R-:W-:Y:S04]  /*0c80*/  LDGSTS.E.BYPASS.128 [R37+0x4000], desc[UR18][R20.64+0x80] ;  /* 0x0400008014257fae */ /* 0x000fe8000b901c52 */
[----:B------:R-:W-:Y:S04]  /*0c90*/  LDGSTS.E.BYPASS.128 [R39+0x4000], desc[UR18][R22.64+0x80] ;  /* 0x0400008016277fae */ /* 0x000fe8000b901c52 */
[----:B------:R-:W-:Y:S04]  /*0ca0*/  LDGSTS.E.BYPASS.128 [R41+0x4000], desc[UR18][R24.64+0x80] ;  /* 0x0400008018297fae */ /* 0x000fe8000b901c52 */
[----:B------:R-:W0:Y:S04]  /*0cb0*/  LDGDEPBAR ;  /* 0x00000000000079af */ /* 0x000e280000000000 */
        /* <DEDUP_REMOVED lines=23> */
[----:B------:R1:W-:Y:S04]  /*0e30*/  LDGSTS.E.BYPASS.128 [R35+0xc000], desc[UR18][R18.64+0x180] ;  /* 0x0c00018012237fae */ /* 0x0003e8000b901c52 */
[----:B------:R-:W-:Y:S04]  /*0e40*/  LDGSTS.E.BYPASS.128 [R37+0xc000], desc[UR18][R20.64+0x180] ;  /* 0x0c00018014257fae */ /* 0x000fe8000b901c52 */
[----:B------:R-:W-:Y:S04]  /*0e50*/  LDGSTS.E.BYPASS.128 [R39+0xc000], desc[UR18][R22.64+0x180] ;  /* 0x0c00018016277fae */ /* 0x000fe8000b901c52 */
[----:B------:R2:W-:Y:S01]  /*0e60*/  LDGSTS.E.BYPASS.128 [R41+0xc000], desc[UR18][R24.64+0x180] ;  /* 0x0c00018018297fae */ /* 0x0005e2000b901c52 */
[----:B-1----:R-:W-:-:S03]  /*0e70*/  IMAD.MOV.U32 R18, RZ, RZ, -0x40 ;  /* 0xffffffc0ff127424 */ /* 0x002fc600078e00ff */
[----:B------:R-:W0:Y:S04]  /*0e80*/  LDGDEPBAR ;  /* 0x00000000000079af */ /* 0x000e280000000000 */
[----:B------:R1:W-:Y:S04]  /*0e90*/  LDGSTS.E.BYPASS.128 [R35+0x20000], desc[UR18][R26.64+0x180] ;  /* 0x200001801a237fae */ /* 0x0003e8000b901c52 */
[----:B------:R3:W-:Y:S01]  /*0ea0*/  LDGSTS.E.BYPASS.128 [R37+0x20000], desc[UR18][R28.64+0x180] ;  /* 0x200001801c257fae */ /* 0x0007e2000b901c52 */
[----:B--2---:R-:W-:-:S03]  /*0eb0*/  CS2R R24, SRZ ;  /* 0x0000000000187805 */ /* 0x004fc6000001ff00 */
[----:B------:R2:W-:Y:S04]  /*0ec0*/  LDGSTS.E.BYPASS.128 [R39+0x20000], desc[UR18][R30.64+0x180] ;  /* 0x200001801e277fae */ /* 0x0005e8000b901c52 */
[----:B------:R4:W-:Y:S01]  /*0ed0*/  LDGSTS.E.BYPASS.128 [R41+0x20000], desc[UR18][R32.64+0x180] ;  /* 0x2000018020297fae */ /* 0x0009e2000b901c52 */
[----:B-1----:R-:W-:Y:S02]  /*0ee0*/  CS2R R26, SRZ ;  /* 0x00000000001a7805 */ /* 0x002fe4000001ff00 */
[----:B------:R-:W-:Y:S01]  /*0ef0*/  CS2R R34, SRZ ;  /* 0x0000000000227805 */ /* 0x000fe2000001ff00 */
[----:B------:R-:W0:Y:S01]  /*0f00*/  LDGDEPBAR ;  /* 0x00000000000079af */ /* 0x000e220000000000 */
[----:B---3--:R-:W-:Y:S02]  /*0f10*/  CS2R R28, SRZ ;  /* 0x00000000001c7805 */ /* 0x008fe4000001ff00 */
[----:B------:R-:W-:-:S02]  /*0f20*/  CS2R R36, SRZ ;  /* 0x0000000000247805 */ /* 0x000fc4000001ff00 */
[----:B--2---:R-:W-:Y:S02]  /*0f30*/  CS2R R30, SRZ ;  /* 0x00000000001e7805 */ /* 0x004fe4000001ff00 */
[----:B------:R-:W-:Y:S02]  /*0f40*/  CS2R R38, SRZ ;  /* 0x0000000000267805 */ /* 0x000fe4000001ff00 */
[----:B----4-:R-:W-:Y:S02]  /*0f50*/  CS2R R32, SRZ ;  /* 0x0000000000207805 */ /* 0x010fe4000001ff00 */
[----:B------:R-:W-:-:S07]  /*0f60*/  CS2R R40, SRZ ;  /* 0x0000000000287805 */ /* 0x000fce000001ff00 */
.L_x_0:
[----:B------:R-:W1:Y:S01]  /*0f70*/  SHFL.IDX PT, R19, R109, RZ, 0x1f ;  /* 0x00001fff6d137589 */ /* 0x000e6200000e0000 */
[----:B------:R-:W-:Y:S01]  /*0f80*/  UIADD3 UR16, UR16, 0x1, URZ ;  /* 0x0000000110107890 */ /* 0x000fe2000fffe03f */
[----:B------:R-:W-:-:S04]  /*0f90*/  DEPBAR.LE SB0, 0x6 ;  /* 0x000081800000791a */ /* 0x000fc80000000000 */
[----:B------:R-:W-:Y:S01]  /*0fa0*/  UISETP.GE.AND UP0, UPT, UR16, 0x5, UPT ;  /* 0x000000051000788c */ /* 0x000fe2000bf06270 */
[----:B------:R-:W-:Y:S01]  /*0fb0*/  BAR.SYNC.DEFER_BLOCKING 0x0 ;  /* 0x0000000000007b1d */ /* 0x000fe20000010000 */
[----:B------:R-:W-:Y:S01]  /*0fc0*/  UIADD3 UR15, UR15, 0x1, URZ ;  /* 0x000000010f0f7890 */ /* 0x000fe2000fffe03f */
[----:B------:R-:W-:Y:S01]  /*0fd0*/  VIADD R97, R18, 0x40 ;  /* 0x0000004012617836 */ /* 0x000fe20000000000 */
[----:B------:R-:W-:Y:S01]  /*0fe0*/  USEL UR16, UR16, URZ, !UP0 ;  /* 0x0000003f10107287 */ /* 0x000fe2000c000000 */
[----:B------:R-:W-:Y:S02]  /*0ff0*/  IADD3 R90, P1, R15, UR4, RZ ;  /* 0x000000040f5a7c10 */ /* 0x000fe4000ff3e0ff */
[----:B------:R-:W-:Y:S01]  /*1000*/  UMOV UR11, 0x40000040 ;  /* 0x40000040000b7882 */ /* 0x000fe20000000000 */
[----:B------:R-:W-:Y:S02]  /*1010*/  ISETP.GE.U32.AND P0, PT, R97, 0xb00, PT ;  /* 0x00000b006100780c */ /* 0x000fe40003f06070 */
[----:B------:R-:W-:-:S02]  /*1020*/  IADD3.X R91, R16, UR5, RZ, P1, !PT ;  /* 0x00000005105b7c10 */ /* 0x000fc40008ffe4ff */
[----:B------:R-:W-:Y:S02]  /*1030*/  IADD3 R92, P1, R6, UR4, RZ ;  /* 0x00000004065c7c10 */ /* 0x000fe4000ff3e0ff */
[----:B------:R-:W-:Y:S02]  /*1040*/  IADD3 R94, P2, R5, UR4, RZ ;  /* 0x00000004055e7c10 */ /* 0x000fe4000ff5e0ff */
[----:B------:R-:W-:Y:S02]  /*1050*/  IADD3.X R93, R13, UR5, RZ, P1, !PT ;  /* 0x000000050d5d7c10 */ /* 0x000fe40008ffe4ff */
[----:B-1----:R-:W-:Y:S02]  /*1060*/  R2UR UR6, R19 ;  /* 0x00000000130672ca */ /* 0x002fe400000e0000 */
[----:B------:R-:W-:Y:S02]  /*1070*/  IADD3 R18, P1, R7, UR4, RZ ;  /* 0x0000000407127c10 */ /* 0x000fe4000ff3e0ff */
[----:B------:R-:W-:-:S02]  /*1080*/  IADD3.X R95, R14, UR5, RZ, P2, !PT ;  /* 0x000000050e5f7c10 */ /* 0x000fc400097fe4ff */
[----:B------:R-:W-:Y:S01]  /*1090*/  IADD3 R20, P2, R17, UR4, RZ ;  /* 0x0000000411147c10 */ /* 0x000fe2000ff5e0ff */
[----:B------:R-:W-:Y:S01]  /*10a0*/  WARPGROUP.ARRIVE ;  /* 0x00000000000079c5 */ /* 0x000fe20000000000 */
[----:B------:R-:W-:Y:S02]  /*10b0*/  IADD3 R22, P3, R106, UR4, RZ ;  /* 0x000000046a167c10 */ /* 0x000fe4000ff7e0ff */
[----:B------:R-:W-:Y:S02]  /*10c0*/  IADD3.X R19, R12, UR5, RZ, P1, !PT ;  /* 0x000000050c137c10 */ /* 0x000fe40008ffe4ff */
[----:B------:R-:W-:Y:S01]  /*10d0*/  IADD3 R88, P1, R102, UR4, RZ ;  /* 0x0000000466587c10 */ /* 0x000fe2000ff3e0ff */
[----:B------:R-:W-:Y:S01]  /*10e0*/  USHF.L.U32 UR7, UR6, 0x7, URZ ;  /* 0x0000000706077899 */ /* 0x000fe2000800063f */
[----:B------:R-:W-:Y:S01]  /*10f0*/  IADD3.X R21, R108, UR5, RZ, P2, !PT ;  /* 0x000000056c157c10 */ /* 0x000fe200097fe4ff */
[----:B------:R-:W-:Y:S01]  /*1100*/  ULEA UR6, UR16, UR14, 0xe ;  /* 0x0000000e10067291 */ /* 0x000fe2000f8e703f */
[----:B------:R-:W-:Y:S01]  /*1110*/  IADD3.X R23, R107, UR5, RZ, P3, !PT ;  /* 0x000000056b177c10 */ /* 0x000fe20009ffe4ff */
[----:B------:R-:W-:Y:S01]  /*1120*/  ULOP3.LUT UR7, UR7, 0x380, URZ, 0xc0, !UPT ;  /* 0x0000038007077892 */ /* 0x000fe2000f8ec03f */
[----:B------:R-:W-:Y:S01]  /*1130*/  IADD3.X R89, R104, UR5, RZ, P1, !PT ;  /* 0x0000000568597c10 */ /* 0x000fe20008ffe4ff */
[----:B------:R-:W-:-:S02]  /*1140*/  USHF.R.U32.HI UR8, URZ, 0x4, UR6 ;  /* 0x000000043f087899 */ /* 0x000fc40008011606 */
[----:B------:R-:W-:Y:S02]  /*1150*/  UIADD3 UR6, UR6, 0x14000, URZ ;  /* 0x0001400006067890 */ /* 0x000fe4000fffe03f */
[----:B------:R-:W-:Y:S02]  /*1160*/  ULOP3.LUT UR8, UR8, 0x3fff, URZ, 0xc0, !UPT ;  /* 0x00003fff08087892 */ /* 0x000fe4000f8ec03f */
[----:B------:R-:W-:Y:S02]  /*1170*/  USHF.R.U32.HI UR6, URZ, 0x4, UR6 ;  /* 0x000000043f067899 */ /* 0x000fe40008011606 */
[----:B------:R-:W-:Y:S02]  /*1180*/  UIADD3 UR12, UP0, UR7, UR8, URZ ;  /* 0x00000008070c7290 */ /* 0x000fe4000ff1e03f */
[----:B------:R-:W-:Y:S02]  /*1190*/  ULOP3.LUT UR6, UR6, 0x3fff, URZ, 0xc0, !UPT ;  /* 0x00003fff06067892 */ /* 0x000fe4000f8ec03f */
[----:B------:R-:W-:-:S02]  /*11a0*/  UIADD3.X UR13, URZ, URZ, URZ, UP0, !UPT ;  /* 0x0000003f3f0d7290 */ /* 0x000fc400087fe43f */
[----:B------:R-:W-:Y:S02]  /*11b0*/  ULOP3.LUT UR10, UR6, 0x4000000, URZ, 0xfc, !UPT ;  /* 0x04000000060a7892 */ /* 0x000fe4000f8efc3f */
[----:B------:R-:W-:Y:S02]  /*11c0*/  ULOP3.LUT UR8, UR12, 0x4000000, URZ, 0xfc, !UPT ;  /* 0x040000000c087892 */ /* 0x000fe4000f8efc3f */
[----:B------:R-:W-:Y:S01]  /*11d0*/  ULOP3.LUT UR9, UR13, 0x40000040, URZ, 0xfc, !UPT ;  /* 0x400000400d097892 */ /* 0x000fe2000f8efc3f */
[----:B------:R-:W-:Y:S01]  /*11e0*/  UMOV UR7, URZ ;  /* 0x0000003f00077c82 */ /* 0x000fe20008000000 */
[----:B------:R-:W-:-:S04]  /*11f0*/  UISETP.GE.AND UP0, UPT, UR15, 0x5, UPT ;  /* 0x000000050f00788c */ /* 0x000fc8000bf06270 */
[----:B------:R-:W-:-:S03]  /*1200*/  USEL UR15, UR15, URZ, !UP0 ;  /* 0x0000003f0f0f7287 */ /* 0x000fc6000c000000 */
[----:B------:R-:W-:Y:S01]  /*1210*/  HGMMA.64x128x16.F32.BF16 R24, gdesc[UR8], R24 ;  /* 0x01e00000081879f0 */ /* 0x000fe20008701818 */
[----:B------:R-:W-:Y:S01]  /*1220*/  UMOV UR8, 0x4000002 ;  /* 0x0400000200087882 */ /* 0x000fe20000000000 */
[----:B------:R-:W-:Y:S02]  /*1230*/  UMOV UR9, 0x40000040 ;  /* 0x4000004000097882 */ /* 0x000fe40000000000 */
[----:B------:R-:W-:Y:S02]  /*1240*/  UIADD3.64 UR10, UR6, UR8, URZ ;  /* 0x00000008060a7297 */ /* 0x000fe4000fffe03f */
[----:B------:R-:W-:-:S09]  /*1250*/  UIADD3.64 UR8, UR12, UR8, URZ ;  /* 0x000000080c087297 */ /* 0x000fd2000fffe03f */
        /* <DEDUP_REMOVED lines=9> */
[----:B------:R-:W-:Y:S02]  /*12f0*/  UIADD3.64 UR8, UR12, UR8, URZ ;  /* 0x000000080c087297 */ /* 0x000fe4000fffe03f */
[----:B------:R-:W-:-:S06]  /*1300*/  ULEA UR6, UR15, UR14, 0xe ;  /* 0x0000000e0f067291 */ /* 0x000fcc000f8e703f */
[----:B------:R-:W-:Y:S02]  /*1310*/  LEA R99, R11, UR6, 0x1 ;  /* 0x000000060b637c11 */ /* 0x000fe4000f8e08ff */
[----:B------:R-:W-:Y:S02]  /*1320*/  LEA R101, R8, UR6, 0x1 ;  /* 0x0000000608657c11 */ /* 0x000fe4000f8e08ff */
[----:B------:R-:W-:Y:S02]  /*1330*/  LEA R103, R9, UR6, 0x1 ;  /* 0x0000000609677c11 */ /* 0x000fe4000f8e08ff */
[----:B------:R-:W-:Y:S01]  /*1340*/  LEA R105, R10, UR6, 0x1 ;  /* 0x000000060a697c11 */ /* 0x000fe2000f8e08ff */
[----:B------:R-:W-:Y:S03]  /*1350*/  HGMMA.64x128x16.F32.BF16 R24, gdesc[UR8], R24, gsb0 ;  /* 0x01e00000081879f0 */ /* 0x000fe60008001818 */
[----:B------:R-:W-:-:S02]  /*1360*/  WARPGROUP.DEPBAR.LE gsb0, 0x1 ;  /* 0x00008000000079c5 */ /* 0x000fc40000010100 */
[----:B------:R-:W-:Y:S06]  /*1370*/  BAR.SYNC.DEFER_BLOCKING 0x0 ;  /* 0x0000000000007b1d */ /* 0x000fec0000010000 */
[----:B------:R-:W-:Y:S01]  /*1380*/  @!PT LDS RZ, [RZ] ;  /* 0x00000000fffff984 */ /* 0x000fe20000000800 */
[----:B------:R-:W-:Y:S01]  /*1390*/  @!PT LDS RZ, [RZ] ;  /* 0x00000000fffff984 */ /* 0x000fe20000000800 */
[----:B------:R-:W-:Y:S01]  /*13a0*/  @!PT LDS RZ, [RZ] ;  /* 0x00000000fffff984 */ /* 0x000fe20000000800 */
[----:B------:R1:W-:Y:S04]  /*13b0*/  LDGSTS.E.BYPASS.128 [R99], desc[UR18][R90.64], !P0 ;  /* 0x000000005a637fae */ /* 0x0003e8000c101c52 */
[----:B------:R-:W-:Y:S04]  /*13c0*/  LDGSTS.E.BYPASS.128 [R101], desc[UR18][R94.64], !P0 ;  /* 0x000000005e657fae */ /* 0x000fe8000c101c52 */
[----:B------:R-:W-:Y:S01]  /*13d0*/  LDGSTS.E.BYPASS.128 [R103], desc[UR18][R92.64], !P0 ;  /* 0x000000005c677fae */ /* 0x000fe2000c101c52 */
[----:B-1----:R-:W-:-:S03]  /*13e0*/  IADD3 R90, P4, R98, UR4, RZ ;  /* 0x00000004625a7c10 */ /* 0x002fc6000ff9e0ff */
[----:B------:R1:W-:Y:S01]  /*13f0*/  LDGSTS.E.BYPASS.128 [R105], desc[UR18][R18.64], !P0 ;  /* 0x0000000012697fae */ /* 0x0003e2000c101c52 */
[----:B------:R-:W-:Y:S01]  /*1400*/  UIADD3 UR4, UP0, UR4, 0x80, URZ ;  /* 0x0000008004047890 */ /* 0x000fe2000ff1e03f */
[----:B------:R-:W-:Y:S02]  /*1410*/  IADD3.X R91, R100, UR5, RZ, P4, !PT ;  /* 0x00000005645b7c10 */ /* 0x000fe4000a7fe4ff */
[----:B------:R-:W0:Y:S01]  /*1420*/  LDGDEPBAR ;  /* 0x00000000000079af */ /* 0x000e220000000000 */
[----:B------:R-:W-:-:S03]  /*1430*/  UIADD3.X UR5, URZ, UR5, URZ, UP0, !UPT ;  /* 0x000000053f057290 */ /* 0x000fc600087fe43f */
[----:B------:R2:W-:Y:S04]  /*1440*/  LDGSTS.E.BYPASS.128 [R99+0x14000], desc[UR18][R20.64], !P0 ;  /* 0x1400000014637fae */ /* 0x0005e8000c101c52 */
[----:B------:R2:W-:Y:S01]  /*1450*/  LDGSTS.E.BYPASS.128 [R101+0x14000], desc[UR18][R22.64], !P0 ;  /* 0x1400000016657fae */ /* 0x0005e2000c101c52 */
[----:B-1----:R-:W-:-:S03]  /*1460*/  IMAD.MOV.U32 R18, RZ, RZ, R97 ;  /* 0x000000ffff127224 */ /* 0x002fc600078e0061 */
[----:B------:R2:W-:Y:S04]  /*1470*/  LDGSTS.E.BYPASS.128 [R103+0x14000], desc[UR18][R88.64], !P0 ;  /* 0x1400000058677fae */ /* 0x0005e8000c101c52 */
[----:B------:R2:W-:Y:S01]  /*1480*/  LDGSTS.E.BYPASS.128 [R105+0x14000], desc[UR18][R90.64], !P0 ;  /* 0x140000005a697fae */ /* 0x0005e2000c101c52 */
[----:B------:R-:W-:-:S03]  /*1490*/  ISETP.GE.U32.AND P0, PT, R97, 0xbc0, PT ;  /* 0x00000bc06100780c */ /* 0x000fc60003f06070 */
[----:B------:R-:W0:Y:S10]  /*14a0*/  LDGDEPBAR ;  /* 0x00000000000079af */ /* 0x000e340000000000 */
[----:B--2---:R-:W-:Y:S05]  /*14b0*/  @!P0 BRA `(.L_x_0) ;  /* 0xfffffff800ac8947 */ /* 0x004fea000383ffff */
[----:B------:R-:W-:Y:S02]  /*14c0*/  WARPGROUP.DEPBAR.LE gsb0, 0x0 ;  /* 0x00008000000079c5 */ /* 0x000fe40000010000 */
[----:B------:R-:W-:-:S04]  /*14d0*/  DEPBAR.LE SB0, 0x0 ;  /* 0x000080000000791a */ /* 0x000fc80000000000 */
[----:B------:R-:W-:Y:S02]  /*14e0*/  SHF.R.U32.HI R5, RZ, 0x1, R0 ;  /* 0x00000001ff057819 */ /* 0x000fe40000011600 */
[----:B------:R-:W-:Y:S02]  /*14f0*/  LOP3.LUT R6, R0, 0xf, RZ, 0xc0, !PT ;  /* 0x0000000f00067812 */ /* 0x000fe400078ec0ff */
[----:B------:R-:W-:Y:S02]  /*1500*/  LOP3.LUT R7, R5, 0x8, RZ, 0xc0, !PT ;  /* 0x0000000805077812 */ /* 0x000fe400078ec0ff */
[----:B------:R-:W-:Y:S02]  /*1510*/  LOP3.LUT R96, R96, 0x7, RZ, 0xc0, !PT ;  /* 0x0000000760607812 */ /* 0x000fe400078ec0ff */
[----:B------:R-:W-:Y:S01]  /*1520*/  F2FP.BF16.F32.PACK_AB R24, R25, R24 ;  /* 0x000000181918723e */ /* 0x000fe200000010ff */
[----:B------:R-:W-:Y:S01]  /*1530*/  IMAD R7, R6, 0x88, R7 ;  /* 0x0000008806077824 */ /* 0x000fe200078e0207 */
[----:B------:R-:W-:-:S02]  /*1540*/  F2FP.BF16.F32.PACK_AB R25, R27, R26 ;  /* 0x0000001a1b19723e */ /* 0x000fc400000010ff */
[----:B------:R-:W-:Y:S01]  /*1550*/  F2FP.BF16.F32.PACK_AB R32, R33, R32 ;  /* 0x000000202120723e */ /* 0x000fe200000010ff */
[----:B------:R-:W-:Y:S01]  /*1560*/  IMAD R7, R96, 0x880, R7 ;  /* 0x0000088060077824 */ /* 0x000fe200078e0207 */
[----:B------:R-:W-:Y:S02]  /*1570*/  F2FP.BF16.F32.PACK_AB R26, R29, R28 ;  /* 0x0000001c1d1a723e */ /* 0x000fe400000010ff */
[----:B------:R-:W-:Y:S02]  /*1580*/  F2FP.BF16.F32.PACK_AB R27, R31, R30 ;  /* 0x0000001e1f1b723e */ /* 0x000fe400000010ff */
[----:B------:R-:W-:Y:S02]  /*1590*/  F2FP.BF16.F32.PACK_AB R33, R35, R34 ;  /* 0x000000222321723e */ /* 0x000fe400000010ff */
[----:B------:R-:W-:Y:S02]  /*15a0*/  F2FP.BF16.F32.PACK_AB R40, R41, R40 ;  /* 0x000000282928723e */ /* 0x000fe400000010ff */
[----:B------:R-:W-:Y:S01]  /*15b0*/  LEA R7, R7, UR14, 0x1 ;  /* 0x0000000e07077c11 */ /* 0x000fe2000f8e08ff */
[----:B------:R-:W-:Y:S01]  /*15c0*/  BAR.SYNC.DEFER_BLOCKING 0x0 ;  /* 0x0000000000007b1d */ /* 0x000fe20000010000 */
[----:B------:R-:W-:-:S02]  /*15d0*/  F2FP.BF16.F32.PACK_AB R34, R37, R36 ;  /* 0x000000242522723e */ /* 0x000fc400000010ff */
[----:B------:R-:W-:Y:S02]  /*15e0*/  F2FP.BF16.F32.PACK_AB R35, R39, R38 ;  /* 0x000000262723723e */ /* 0x000fe400000010ff */
[----:B------:R-:W-:Y:S02]  /*15f0*/  F2FP.BF16.F32.PACK_AB R41, R43, R42 ;  /* 0x0000002a2b29723e */ /* 0x000fe400000010ff */
[----:B------:R-:W-:Y:S02]  /*1600*/  F2FP.BF16.F32.PACK_AB R48, R49, R48 ;  /* 0x000000303130723e */ /* 0x000fe400000010ff */
[----:B------:R-:W-:Y:S02]  /*1610*/  F2FP.BF16.F32.PACK_AB R42, R45, R44 ;  /* 0x0000002c2d2a723e */ /* 0x000fe400000010ff */
[----:B------:R-:W-:Y:S02]  /*1620*/  F2FP.BF16.F32.PACK_AB R43, R47, R46 ;  /* 0x0000002e2f2b723e */ /* 0x000fe400000010ff */
[----:B------:R-:W-:-:S02]  /*1630*/  F2FP.BF16.F32.PACK_AB R49, R51, R50 ;  /* 0x000000323331723e */ /* 0x000fc400000010ff */
[----:B------:R-:W-:Y:S02]  /*1640*/  F2FP.BF16.F32.PACK_AB R56, R57, R56 ;  /* 0x000000383938723e */ /* 0x000fe400000010ff */
[----:B------:R-:W-:Y:S02]  /*1650*/  F2FP.BF16.F32.PACK_AB R50, R53, R52 ;  /* 0x000000343532723e */ /* 0x000fe400000010ff */
[----:B------:R-:W-:Y:S02]  /*1660*/  F2FP.BF16.F32.PACK_AB R51, R55, R54 ;  /* 0x000000363733723e */ /* 0x000fe400000010ff */
[----:B------:R-:W-:Y:S02]  /*1670*/  F2FP.BF16.F32.PACK_AB R57, R59, R58 ;  /* 0x0000003a3b39723e */ /* 0x000fe400000010ff */
[----:B------:R-:W-:Y:S01]  /*1680*/  F2FP.BF16.F32.PACK_AB R64, R65, R64 ;  /* 0x000000404140723e */ /* 0x000fe200000010ff */
[----:B------:R1:W-:Y:S01]  /*1690*/  STSM.16.M88.4 [R7], R24 ;  /* 0x0000001807007844 */ /* 0x0003e20000000200 */
[----:B------:R-:W-:-:S02]  /*16a0*/  F2FP.BF16.F32.PACK_AB R58, R61, R60 ;  /* 0x0000003c3d3a723e */ /* 0x000fc400000010ff */
[----:B------:R-:W-:Y:S01]  /*16b0*/  F2FP.BF16.F32.PACK_AB R59, R63, R62 ;  /* 0x0000003e3f3b723e */ /* 0x000fe200000010ff */
[----:B------:R2:W-:Y:S01]  /*16c0*/  STSM.16.M88.4 [R7+0x20], R32 ;  /* 0x0000202007007844 */ /* 0x0005e20000000200 */
[----:B------:R-:W-:Y:S02]  /*16d0*/  F2FP.BF16.F32.PACK_AB R65, R67, R66 ;  /* 0x000000424341723e */ /* 0x000fe400000010ff */
[----:B------:R-:W-:Y:S01]  /*16e0*/  F2FP.BF16.F32.PACK_AB R72, R73, R72 ;  /* 0x000000484948723e */ /* 0x000fe200000010ff */
[----:B------:R-:W-:Y:S01]  /*16f0*/  STSM.16.M88.4 [R7+0x40], R40 ;  /* 0x0000402807007844 */ /* 0x000fe20000000200 */
[----:B------:R-:W-:Y:S02]  /*1700*/  F2FP.BF16.F32.PACK_AB R66, R69, R68 ;  /* 0x000000444542723e */ /* 0x000fe400000010ff */
[----:B------:R-:W-:Y:S01]  /*1710*/  F2FP.BF16.F32.PACK_AB R67, R71, R70 ;  /* 0x000000464743723e */ /* 0x000fe200000010ff */
[----:B------:R-:W-:Y:S01]  /*1720*/  STSM.16.M88.4 [R7+0x60], R48 ;  /* 0x0000603007007844 */ /* 0x000fe20000000200 */
[----:B------:R-:W-:-:S02]  /*1730*/  F2FP.BF16.F32.PACK_AB R73, R75, R74 ;  /* 0x0000004a4b49723e */ /* 0x000fc400000010ff */
[----:B------:R-:W-:Y:S01]  /*1740*/  F2FP.BF16.F32.PACK_AB R80, R81, R80 ;  /* 0x000000505150723e */ /* 0x000fe200000010ff */
[----:B------:R-:W-:Y:S01]  /*1750*/  STSM.16.M88.4 [R7+0x80], R56 ;  /* 0x0000803807007844 */ /* 0x000fe20000000200 */
[----:B------:R-:W-:Y:S01]  /*1760*/  F2FP.BF16.F32.PACK_AB R74, R77, R76 ;  /* 0x0000004c4d4a723e */ /* 0x000fe200000010ff */
[----:B-1----:R-:W1:Y:S01]  /*1770*/  LDC.64 R24, c[0x0][0x220] ;  /* 0x00008800ff187b82 */ /* 0x002e620000000a00 */
[----:B------:R-:W-:Y:S01]  /*1780*/  F2FP.BF16.F32.PACK_AB R75, R79, R78 ;  /* 0x0000004e4f4b723e */ /* 0x000fe200000010ff */
[----:B------:R-:W-:Y:S01]  /*1790*/  STSM.16.M88.4 [R7+0xa0], R64 ;  /* 0x0000a04007007844 */ /* 0x000fe20000000200 */
[----:B------:R-:W-:Y:S02]  /*17a0*/  F2FP.BF16.F32.PACK_AB R81, R83, R82 ;  /* 0x000000525351723e */ /* 0x000fe400000010ff */
[----:B------:R-:W-:Y:S01]  /*17b0*/  F2FP.BF16.F32.PACK_AB R82, R85, R84 ;  /* 0x000000545552723e */ /* 0x000fe200000010ff */
[----:B------:R-:W-:Y:S01]  /*17c0*/  STSM.16.M88.4 [R7+0xc0], R72 ;  /* 0x0000c04807007844 */ /* 0x000fe20000000200 */
[----:B------:R-:W-:-:S02]  /*17d0*/  F2FP.BF16.F32.PACK_AB R83, R87, R86 ;  /* 0x000000565753723e */ /* 0x000fc400000010ff */
[----:B------:R-:W-:Y:S02]  /*17e0*/  SHF.R.U32.HI R8, RZ, 0x4, R0 ;  /* 0x00000004ff087819 */ /* 0x000fe40000011600 */
[----:B------:R-:W-:Y:S01]  /*17f0*/  LOP3.LUT R2, R2, 0x78, R3, 0xf8, !PT ;  /* 0x0000007802027812 */ /* 0x000fe200078ef803 */
[----:B------:R-:W-:Y:S01]  /*1800*/  STSM.16.M88.4 [R7+0xe0], R80 ;  /* 0x0000e05007007844 */ /* 0x000fe20000000200 */
[----:B------:R-:W-:Y:S01]  /*1810*/  SGXT.U32 R5, R8, 0x1 ;  /* 0x000000010805781a */ /* 0x000fe20000000000 */
[----:B------:R-:W-:Y:S01]  /*1820*/  IMAD.SHL.U32 R8, R96, 0x2, RZ ;  /* 0x0000000260087824 */ /* 0x000fe200078e00ff */
[----:B------:R-:W-:Y:S01]  /*1830*/  BAR.SYNC.DEFER_BLOCKING 0x0 ;  /* 0x0000000000007b1d */ /* 0x000fe20000010000 */
[----:B------:R-:W-:-:S03]  /*1840*/  ISETP.GE.AND P0, PT, R2, 0xc00, PT ;  /* 0x00000c000200780c */ /* 0x000fc60003f06270 */
[----:B------:R-:W-:Y:S02]  /*1850*/  LOP3.LUT R8, R8, R5, RZ, 0xfc, !PT ;  /* 0x0000000508087212 */ /* 0x000fe400078efcff */
[----:B------:R-:W-:-:S05]  /*1860*/  LOP3.LUT R5, R3, 0x78, RZ, 0xc0, !PT ;  /* 0x0000007803057812 */ /* 0x000fca00078ec0ff */
[----:B------:R-:W-:-:S05]  /*1870*/  IMAD R5, R8, 0x88, R5 ;  /* 0x0000008808057824 */ /* 0x000fca00078e0205 */
[----:B------:R-:W-:Y:S02]  /*1880*/  LEA R36, R5, UR14, 0x1 ;  /* 0x0000000e05247c11 */ /* 0x000fe4000f8e08ff */
[----:B------:R-:W-:-:S04]  /*1890*/  SHF.R.U32.HI R5, RZ, 0x4, R0 ;  /* 0x00000004ff057819 */ /* 0x000fc80000011600 */
[----:B------:R-:W-:Y:S01]  /*18a0*/  SGXT.U32 R5, R5, 0x4 ;  /* 0x000000040505781a */ /* 0x000fe20000000000 */
[----:B------:R-:W3:Y:S03]  /*18b0*/  LDS.128 R44, [R36] ;  /* 0x00000000242c7984 */ /* 0x000ee60000000c00 */
[----:B------:R-:W-:Y:S01]  /*18c0*/  LOP3.LUT R27, R5, R4, RZ, 0xfc, !PT ;  /* 0x00000004051b7212 */ /* 0x000fe200078efcff */
[----:B------:R-:W4:Y:S03]  /*18d0*/  LDS.128 R52, [R36+0x1100] ;  /* 0x0011000024347984 */ /* 0x000f260000000c00 */
[C---:B------:R-:W-:Y:S01]  /*18e0*/  ISETP.LT.AND P1, PT, R27.reuse, 0x1000, !P0 ;  /* 0x000010001b00780c */ /* 0x040fe20004721270 */
[C---:B------:R-:W-:Y:S01]  /*18f0*/  IMAD R37, R27.reuse, 0xc00, R2 ;  /* 0x00000c001b257824 */ /* 0x040fe200078e0202 */
[C---:B------:R-:W-:Y:S01]  /*1900*/  LOP3.LUT R3, R27.reuse, 0x20, RZ, 0xfc, !PT ;  /* 0x000000201b037812 */ /* 0x040fe200078efcff */
[----:B------:R-:W5:Y:S01]  /*1910*/  LDS.128 R20, [R36+0x2200] ;  /* 0x0022000024147984 */ /* 0x000f620000000c00 */
[----:B------:R-:W-:Y:S01]  /*1920*/  LOP3.LUT R2, R27, 0x30, RZ, 0xfc, !PT ;  /* 0x000000301b027812 */ /* 0x000fe200078efcff */
[----:B------:R-:W-:Y:S01]  /*1930*/  VIADD R29, R37, 0xc000 ;  /* 0x0000c000251d7836 */ /* 0x000fe20000000000 */
[C---:B------:R-:W-:Y:S01]  /*1940*/  LOP3.LUT R26, R27.reuse, 0x10, RZ, 0xfc, !PT ;  /* 0x000000101b1a7812 */ /* 0x040fe200078efcff */
[----:B------:R-:W5:Y:S01]  /*1950*/  LDS.128 R16, [R36+0x3300] ;  /* 0x0033000024107984 */ /* 0x000f620000000c00 */
[----:B------:R-:W-:Y:S01]  /*1960*/  LOP3.LUT R0, R27, 0x40, RZ, 0xfc, !PT ;  /* 0x000000401b007812 */ /* 0x000fe200078efcff */
[----:B------:R-:W-:Y:S01]  /*1970*/  VIADD R31, R37, 0x24000 ;  /* 0x00024000251f7836 */ /* 0x000fe20000000000 */
[----:B------:R-:W-:Y:S01]  /*1980*/  ISETP.LT.AND P5, PT, R3, 0x1000, !P0 ;  /* 0x000010000300780c */ /* 0x000fe200047a1270 */
[----:B------:R-:W5:Y:S01]  /*1990*/  LDS.128 R12, [R36+0x4400] ;  /* 0x00440000240c7984 */ /* 0x000f620000000c00 */
[----:B------:R-:W-:Y:S01]  /*19a0*/  ISETP.LT.AND P4, PT, R2, 0x1000, !P0 ;  /* 0x000010000200780c */ /* 0x000fe20004781270 */
[--C-:B-1----:R-:W-:Y:S01]  /*19b0*/  IMAD.WIDE R2, R37, 0x2, R24.reuse ;  /* 0x0000000225027825 */ /* 0x102fe200078e0218 */
[----:B------:R-:W-:Y:S01]  /*19c0*/  ISETP.LT.AND P6, PT, R26, 0x1000, !P0 ;  /* 0x000010001a00780c */ /* 0x000fe200047c1270 */
[----:B------:R-:W1:Y:S01]  /*19d0*/  LDS.128 R8, [R36+0x5500] ;  /* 0x0055000024087984 */ /* 0x000e620000000c00 */
[----:B------:R-:W-:Y:S01]  /*19e0*/  LOP3.LUT R30, R27, 0x50, RZ, 0xfc, !PT ;  /* 0x000000501b1e7812 */ /* 0x000fe200078efcff */
[----:B--2---:R-:W-:Y:S01]  /*19f0*/  VIADD R33, R37, 0x30000 ;  /* 0x0003000025217836 */ /* 0x004fe20000000000 */
[----:B------:R-:W-:Y:S01]  /*1a00*/  ISETP.LT.AND P3, PT, R0, 0x1000, !P0 ;  /* 0x000010000000780c */ /* 0x000fe20004761270 */
[----:B------:R-:W2:Y:S01]  /*1a10*/  LDS.128 R4, [R36+0x6600] ;  /* 0x0066000024047984 */ /* 0x000ea20000000c00 */
[----:B------:R-:W-:Y:S01]  /*1a20*/  LOP3.LUT R28, R27, 0x60, RZ, 0xfc, !PT ;  /* 0x000000601b1c7812 */ /* 0x000fe200078efcff */
[----:B------:R-:W-:Y:S01]  /*1a30*/  VIADD R35, R37, 0x3c000 ;  /* 0x0003c00025237836 */ /* 0x000fe20000000000 */
[----:B------:R-:W-:Y:S01]  /*1a40*/  LOP3.LUT R0, R27, 0x70, RZ, 0xfc, !PT ;  /* 0x000000701b007812 */ /* 0x000fe200078efcff */
[----:B------:R-:W-:Y:S01]  /*1a50*/  IMAD.WIDE R26, R29, 0x2, R24 ;  /* 0x000000021d1a7825 */ /* 0x000fe200078e0218 */
[----:B------:R-:W-:-:S03]  /*1a60*/  ISETP.LT.AND P2, PT, R30, 0x1000, !P0 ;  /* 0x000010001e00780c */ /* 0x000fc60004741270 */
[C---:B------:R-:W-:Y:S02]  /*1a70*/  VIADD R29, R37.reuse, 0x18000 ;  /* 0x00018000251d7836 */ /* 0x040fe40000000000 */
[----:B------:R-:W-:Y:S02]  /*1a80*/  VIADD R39, R37, 0x48000 ;  /* 0x0004800025277836 */ /* 0x000fe40000000000 */
[--C-:B------:R-:W-:Y:S01]  /*1a90*/  IMAD.WIDE R30, R31, 0x2, R24.reuse ;  /* 0x000000021f1e7825 */ /* 0x100fe200078e0218 */
[----:B---3--:R3:W-:Y:S01]  /*1aa0*/  @P1 STG.E.128 desc[UR18][R2.64], R44 ;  /* 0x0000002c02001986 */ /* 0x0087e2000c101d12 */
[----:B------:R-:W-:Y:S02]  /*1ab0*/  ISETP.LT.AND P1, PT, R28, 0x1000, !P0 ;  /* 0x000010001c00780c */ /* 0x000fe40004721270 */
[--C-:B------:R-:W-:Y:S01]  /*1ac0*/  IMAD.WIDE R28, R29, 0x2, R24.reuse ;  /* 0x000000021d1c7825 */ /* 0x100fe200078e0218 */
[----:B------:R-:W-:Y:S01]  /*1ad0*/  ISETP.LT.AND P0, PT, R0, 0x1000, !P0 ;  /* 0x000010000000780c */ /* 0x000fe20004701270 */
[----:B----4-:R4:W-:Y:S04]  /*1ae0*/  @P6 STG.E.128 desc[UR18][R26.64], R52 ;  /* 0x000000341a006986 */ /* 0x0109e8000c101d12 */
[----:B-----5:R4:W-:Y:S04]  /*1af0*/  @P5 STG.E.128 desc[UR18][R28.64], R20 ;  /* 0x000000141c005986 */ /* 0x0209e8000c101d12 */
[----:B------:R4:W-:Y:S01]  /*1b00*/  @P4 STG.E.128 desc[UR18][R30.64], R16 ;  /* 0x000000101e004986 */ /* 0x0009e2000c101d12 */
[----:B---3--:R-:W-:-:S04]  /*1b10*/  IMAD.WIDE R2, R33, 0x2, R24 ;  /* 0x0000000221027825 */ /* 0x008fc800078e0218 */
[--C-:B------:R-:W-:Y:S01]  /*1b20*/  IMAD.WIDE R32, R35, 0x2, R24.reuse ;  /* 0x0000000223207825 */ /* 0x100fe200078e0218 */
[----:B------:R4:W-:Y:S03]  /*1b30*/  @P3 STG.E.128 desc[UR18][R2.64], R12 ;  /* 0x0000000c02003986 */ /* 0x0009e6000c101d12 */
[----:B------:R-:W-:Y:S01]  /*1b40*/  IMAD.WIDE R34, R39, 0x2, R24 ;  /* 0x0000000227227825 */ /* 0x000fe200078e0218 */
[----:B-1----:R4:W-:Y:S04]  /*1b50*/  @P2 STG.E.128 desc[UR18][R32.64], R8 ;  /* 0x0000000820002986 */ /* 0x0029e8000c101d12 */
[----:B--2---:R4:W-:Y:S01]  /*1b60*/  @P1 STG.E.128 desc[UR18][R34.64], R4 ;  /* 0x0000000422001986 */ /* 0x0049e2000c101d12 */
[----:B------:R-:W-:Y:S05]  /*1b70*/  @!P0 EXIT ;  /* 0x000000000000894d */ /* 0x000fea0003800000 */
[----:B----4-:R-:W1:Y:S01]  /*1b80*/  LDS.128 R4, [R36+0x7700] ;  /* 0x0077000024047984 */ /* 0x010e620000000c00 */
[----:B------:R-:W-:-:S04]  /*1b90*/  VIADD R37, R37, 0x54000 ;  /* 0x0005400025257836 */ /* 0x000fc80000000000 */
[----:B------:R-:W-:-:S05]  /*1ba0*/  IMAD.WIDE R24, R37, 0x2, R24 ;  /* 0x0000000225187825 */ /* 0x000fca00078e0218 */
[----:B-1----:R-:W-:Y:S01]  /*1bb0*/  STG.E.128 desc[UR18][R24.64], R4 ;  /* 0x0000000418007986 */ /* 0x002fe2000c101d12 */
[----:B------:R-:W-:Y:S05]  /*1bc0*/  EXIT ;  /* 0x000000000000794d */ /* 0x000fea0003800000 */
.L_x_1:
[----:B------:R-:W-:-:S00]  /*1bd0*/  BRA `(.L_x_1) ;  /* 0xfffffffc00fc7947 */ /* 0x000fc0000383ffff */
[----:B------:R-:W-:-:S00]  /*1be0*/  NOP ;  /* 0x0000000000007918 */ /* 0x000fc00000000000 */
        /* <DEDUP_REMOVED lines=9> */
.L_x_2:


//--------------------- .nv.shared.triton_mm      --------------------------
	.section	.nv.shared.triton_mm,"aw",@nobits
	.sectionflags	@""
	.align	16
	.zero		1024


//--------------------- .nv.constant0.triton_mm   --------------------------
	.section	.nv.constant0.triton_mm,"a",@progbits
	.sectionflags	@""
	.align	4
.nv.constant0.triton_mm:
	.zero		556
